//
// Generated by NVIDIA NVVM Compiler
//
// Compiler Build ID: CL-36424714
// Cuda compilation tools, release 13.0, V13.0.88
// Based on NVVM 20.0.0
//

.version 9.0
.target sm_100
.address_size 64

	// .globl	_Z15multiplyNumbersPiPKiS1_
.global .attribute(.managed) .align 4 .b8 a[200];
.global .attribute(.managed) .align 4 .b8 b[200];
.global .attribute(.managed) .align 4 .b8 result[200];

.visible .entry _Z15multiplyNumbersPiPKiS1_(
	.param .u64 .ptr .align 1 _Z15multiplyNumbersPiPKiS1__param_0,
	.param .u64 .ptr .align 1 _Z15multiplyNumbersPiPKiS1__param_1,
	.param .u64 .ptr .align 1 _Z15multiplyNumbersPiPKiS1__param_2
)
{
	.reg .b32 	%r<8>;
	.reg .b64 	%rd<11>;

	ld.param.u64 	%rd1, [_Z15multiplyNumbersPiPKiS1__param_0];
	ld.param.u64 	%rd2, [_Z15multiplyNumbersPiPKiS1__param_1];
	ld.param.u64 	%rd3, [_Z15multiplyNumbersPiPKiS1__param_2];
	cvta.to.global.u64 	%rd4, %rd1;
	cvta.to.global.u64 	%rd5, %rd3;
	cvta.to.global.u64 	%rd6, %rd2;
	mov.u32 	%r1, %tid.x;
	mov.u32 	%r2, %ctaid.x;
	mov.u32 	%r3, %ntid.x;
	mad.lo.s32 	%r4, %r2, %r3, %r1;
	mul.wide.s32 	%rd7, %r4, 4;
	add.s64 	%rd8, %rd6, %rd7;
	ld.global.u32 	%r5, [%rd8];
	add.s64 	%rd9, %rd5, %rd7;
	ld.global.u32 	%r6, [%rd9];
	mul.lo.s32 	%r7, %r6, %r5;
	add.s64 	%rd10, %rd4, %rd7;
	st.global.u32 	[%rd10], %r7;
	ret;

}


// ===== COMPILED SASS (sm_100) =====

	.target	sm_100

	.elftype	@"ET_EXEC"


//--------------------- .note.nv.tkinfo           --------------------------
	.section	.note.nv.tkinfo,"",@"SHT_NOTE"
	.sectionflags	@"SHF_NOTE_NV_TKINFO"
	.tkinfo
        /*0018*/ 	.word	0x00000002
        /*0030*/ 	.string	""
        /*0030*/ 	.string	"ptxas"
        /*0030*/ 	.string	"Cuda compilation tools, release 13.0, V13.0.88"
        /*0030*/ 	.string	"Build cuda_13.0.r13.0/compiler.36424714_0"
        /*0030*/ 	.string	"-arch sm_100 -m 64 "



//--------------------- .note.nv.cuinfo           --------------------------
	.section	.note.nv.cuinfo,"",@"SHT_NOTE"
	.sectionflags	@"SHF_NOTE_NV_CUINFO"
        /*0018*/ 	.short	0x0002
        /*001a*/ 	.short	0x0064
        /*001c*/ 	.short	0x0082
	.zero		2


//--------------------- .nv.info                  --------------------------
	.section	.nv.info,"",@"SHT_CUDA_INFO"
	.align	4


	//----- nvinfo : EIATTR_REGCOUNT
	.align		4
        /*0000*/ 	.byte	0x04, 0x2f
        /*0002*/ 	.short	(.L_4 - .L_3)
	.align		4
.L_3:
        /*0004*/ 	.word	index@(_Z15multiplyNumbersPiPKiS1_)
        /*0008*/ 	.word	0x0000000c


	//----- nvinfo : EIATTR_FRAME_SIZE
	.align		4
.L_4:
        /*000c*/ 	.byte	0x04, 0x11
        /*000e*/ 	.short	(.L_6 - .L_5)
	.align		4
.L_5:
        /*0010*/ 	.word	index@(_Z15multiplyNumbersPiPKiS1_)
        /*0014*/ 	.word	0x00000000


	//----- nvinfo : EIATTR_MIN_STACK_SIZE
	.align		4
.L_6:
        /*0018*/ 	.byte	0x04, 0x12
        /*001a*/ 	.short	(.L_8 - .L_7)
	.align		4
.L_7:
        /*001c*/ 	.word	index@(_Z15multiplyNumbersPiPKiS1_)
        /*0020*/ 	.word	0x00000000
.L_8:


//--------------------- .nv.compat                --------------------------
	.section	.nv.compat,"",@"SHT_CUDA_COMPAT_INFO"
	.align	4
        /*0000*/ 	.byte	0x02, 0x09, 0x00, 0x00, 0x02, 0x02, 0x01, 0x00, 0x02, 0x05, 0x05, 0x00, 0x03, 0x07, 0x01, 0x01
        /*0010*/ 	.byte	0x02, 0x03, 0x00, 0x00, 0x02, 0x06, 0x01, 0x00, 0x04, 0x0b, 0x08, 0x00, 0x09, 0x00, 0x00, 0x00
        /*0020*/ 	.byte	0x00, 0x00, 0x00, 0x00


//--------------------- .nv.info._Z15multiplyNumbersPiPKiS1_ --------------------------
	.section	.nv.info._Z15multiplyNumbersPiPKiS1_,"",@"SHT_CUDA_INFO"
	.sectionflags	@""
	.align	4


	//----- nvinfo : EIATTR_CUDA_API_VERSION
	.align		4
        /*0000*/ 	.byte	0x04, 0x37
        /*0002*/ 	.short	(.L_10 - .L_9)
.L_9:
        /*0004*/ 	.word	0x00000082


	//----- nvinfo : EIATTR_KPARAM_INFO
	.align		4
.L_10:
        /*0008*/ 	.byte	0x04, 0x17
        /*000a*/ 	.short	(.L_12 - .L_11)
.L_11:
        /*000c*/ 	.word	0x00000000
        /*0010*/ 	.short	0x0002
        /*0012*/ 	.short	0x0010
        /*0014*/ 	.byte	0x00, 0xf5, 0x21, 0x00


	//----- nvinfo : EIATTR_KPARAM_INFO
	.align		4
.L_12:
        /*0018*/ 	.byte	0x04, 0x17
        /*001a*/ 	.short	(.L_14 - .L_13)
.L_13:
        /*001c*/ 	.word	0x00000000
        /*0020*/ 	.short	0x0001
        /*0022*/ 	.short	0x0008
        /*0024*/ 	.byte	0x00, 0xf5, 0x21, 0x00


	//----- nvinfo : EIATTR_KPARAM_INFO
	.align		4
.L_14:
        /*0028*/ 	.byte	0x04, 0x17
        /*002a*/ 	.short	(.L_16 - .L_15)
.L_15:
        /*002c*/ 	.word	0x00000000
        /*0030*/ 	.short	0x0000
        /*0032*/ 	.short	0x0000
        /*0034*/ 	.byte	0x00, 0xf5, 0x21, 0x00


	//----- nvinfo : EIATTR_SPARSE_MMA_MASK
	.align		4
.L_16:
        /*0038*/ 	.byte	0x03, 0x50
        /*003a*/ 	.short	0x0000


	//----- nvinfo : EIATTR_MAXREG_COUNT
	.align		4
        /*003c*/ 	.byte	0x03, 0x1b
        /*003e*/ 	.short	0x00ff


	//----- nvinfo : EIATTR_MERCURY_ISA_VERSION
	.align		4
        /*0040*/ 	.byte	0x03, 0x5f
        /*0042*/ 	.short	0x0101


	//----- nvinfo : EIATTR_VRC_CTA_INIT_COUNT
	.align		4
        /*0044*/ 	.byte	0x02, 0x4a
	.zero		1
	.zero		1


	//----- nvinfo : EIATTR_EXIT_INSTR_OFFSETS
	.align		4
        /*0048*/ 	.byte	0x04, 0x1c
        /*004a*/ 	.short	(.L_18 - .L_17)


	//   ....[0]....
.L_17:
        /*004c*/ 	.word	0x00000100


	//----- nvinfo : EIATTR_CBANK_PARAM_SIZE
	.align		4
.L_18:
        /*0050*/ 	.byte	0x03, 0x19
        /*0052*/ 	.short	0x0018


	//----- nvinfo : EIATTR_PARAM_CBANK
	.align		4
        /*0054*/ 	.byte	0x04, 0x0a
        /*0056*/ 	.short	(.L_20 - .L_19)
	.align		4
.L_19:
        /*0058*/ 	.word	index@(.nv.constant0._Z15multiplyNumbersPiPKiS1_)
        /*005c*/ 	.short	0x0380
        /*005e*/ 	.short	0x0018


	//----- nvinfo : EIATTR_SW_WAR
	.align		4
.L_20:
        /*0060*/ 	.byte	0x04, 0x36
        /*0062*/ 	.short	(.L_22 - .L_21)
.L_21:
        /*0064*/ 	.word	0x00000008
.L_22:


//--------------------- .nv.callgraph             --------------------------
	.section	.nv.callgraph,"",@"SHT_CUDA_CALLGRAPH"
	.align	4
	.sectionentsize	8
	.align		4
        /*0000*/ 	.word	0x00000000
	.align		4
        /*0004*/ 	.word	0xffffffff
	.align		4
        /*0008*/ 	.word	0x00000000
	.align		4
        /*000c*/ 	.word	0xfffffffe
	.align		4
        /*0010*/ 	.word	0x00000000
	.align		4
        /*0014*/ 	.word	0xfffffffd
	.align		4
        /*0018*/ 	.word	0x00000000
	.align		4
        /*001c*/ 	.word	0xfffffffc


//--------------------- .nv.constant4             --------------------------
	.section	.nv.constant4,"a",@progbits
	.align	8
	.align		8
.nv.constant4:
        /*0000*/ 	.dword	a
	.align		8
        /*0008*/ 	.dword	b
	.align		8
        /*0010*/ 	.dword	result


//--------------------- .text._Z15multiplyNumbersPiPKiS1_ --------------------------
	.section	.text._Z15multiplyNumbersPiPKiS1_,"ax",@progbits
	.align	128
        .global         _Z15multiplyNumbersPiPKiS1_
        .type           _Z15multiplyNumbersPiPKiS1_,@function
        .size           _Z15multiplyNumbersPiPKiS1_,(.L_x_1 - _Z15multiplyNumbersPiPKiS1_)
        .other          _Z15multiplyNumbersPiPKiS1_,@"STO_CUDA_ENTRY STV_DEFAULT"
_Z15multiplyNumbersPiPKiS1_:
.text._Z15multiplyNumbersPiPKiS1_:
[----:B------:R-:W-:Y:S01]  /*0000*/  LDC R1, c[0x0][0x37c] ;  /* 0x0000df00ff017b82 */ /* 0x000fe20000000800 */
[----:B------:R-:W0:Y:S07]  /*0010*/  S2R R9, SR_TID.X ;  /* 0x0000000000097919 */ /* 0x000e2e0000002100 */
[----:B------:R-:W0:Y:S01]  /*0020*/  S2UR UR6, SR_CTAID.X ;  /* 0x00000000000679c3 */ /* 0x000e220000002500 */
[----:B------:R-:W1:Y:S07]  /*0030*/  LDCU.64 UR4, c[0x0][0x358] ;  /* 0x00006b00ff0477ac */ /* 0x000e6e0008000a00 */
[----:B------:R-:W0:Y:S08]  /*0040*/  LDC R0, c[0x0][0x360] ;  /* 0x0000d800ff007b82 */ /* 0x000e300000000800 */
[----:B------:R-:W2:Y:S08]  /*0050*/  LDC.64 R2, c[0x0][0x388] ;  /* 0x0000e200ff027b82 */ /* 0x000eb00000000a00 */
[----:B------:R-:W3:Y:S01]  /*0060*/  LDC.64 R4, c[0x0][0x390] ;  /* 0x0000e400ff047b82 */ /* 0x000ee20000000a00 */
[----:B0-----:R-:W-:-:S07]  /*0070*/  IMAD R9, R0, UR6, R9 ;  /* 0x0000000600097c24 */ /* 0x001fce000f8e0209 */
[----:B------:R-:W0:Y:S01]  /*0080*/  LDC.64 R6, c[0x0][0x380] ;  /* 0x0000e000ff067b82 */ /* 0x000e220000000a00 */
[----:B--2---:R-:W-:-:S06]  /*0090*/  IMAD.WIDE R2, R9, 0x4, R2 ;  /* 0x0000000409027825 */ /* 0x004fcc00078e0202 */
[----:B-1----:R-:W2:Y:S01]  /*00a0*/  LDG.E R2, desc[UR4][R2.64] ;  /* 0x0000000402027981 */ /* 0x002ea2000c1e1900 */
[----:B---3--:R-:W-:-:S06]  /*00b0*/  IMAD.WIDE R4, R9, 0x4, R4 ;  /* 0x0000000409047825 */ /* 0x008fcc00078e0204 */
[----:B------:R-:W2:Y:S01]  /*00c0*/  LDG.E R5, desc[UR4][R4.64] ;  /* 0x0000000404057981 */ /* 0x000ea2000c1e1900 */
[----:B0-----:R-:W-:-:S04]  /*00d0*/  IMAD.WIDE R6, R9, 0x4, R6 ;  /* 0x0000000409067825 */ /* 0x001fc800078e0206 */
[----:B--2---:R-:W-:-:S05]  /*00e0*/  IMAD R9, R2, R5, RZ ;  /* 0x0000000502097224 */ /* 0x004fca00078e02ff */
[----:B------:R-:W-:Y:S01]  /*00f0*/  STG.E desc[UR4][R6.64], R9 ;  /* 0x0000000906007986 */ /* 0x000fe2000c101904 */
[----:B------:R-:W-:Y:S05]  /*0100*/  EXIT ;  /* 0x000000000000794d */ /* 0x000fea0003800000 */
.L_x_0:
[----:B------:R-:W-:-:S00]  /*0110*/  BRA `(.L_x_0) ;  /* 0xfffffffc00fc7947 */ /* 0x000fc0000383ffff */
[----:B------:R-:W-:-:S00]  /*0120*/  NOP ;  /* 0x0000000000007918 */ /* 0x000fc00000000000 */
        /* <DEDUP_REMOVED lines=13> */
.L_x_1:


//--------------------- .nv.shared.reserved.0     --------------------------
	.section	.nv.shared.reserved.0,"aw",@nobits
	.weak		__nv_reservedSMEM_offset_0_alias
	.size		__nv_reservedSMEM_offset_0_alias, 0, 64
	.other		__nv_reservedSMEM_offset_0_alias,@"STO_CUDA_RESERVED_SHARED STV_DEFAULT"
__nv_reservedSMEM_offset_0_alias:
	.zero		0
	.zero		64


//--------------------- .nv.global                --------------------------
	.section	.nv.global,"aw",@nobits
	.align	4
.nv.global:
	.type		result,@object
	.size		result,(a - result)
	.other		result,@"STV_DEFAULT STO_CUDA_MANAGED"
result:
	.zero		200
	.type		a,@object
	.size		a,(b - a)
	.other		a,@"STV_DEFAULT STO_CUDA_MANAGED"
a:
	.zero		200
	.type		b,@object
	.size		b,(.L_1 - b)
	.other		b,@"STV_DEFAULT STO_CUDA_MANAGED"
b:
	.zero		200
.L_1:


//--------------------- .nv.constant0._Z15multiplyNumbersPiPKiS1_ --------------------------
	.section	.nv.constant0._Z15multiplyNumbersPiPKiS1_,"a",@progbits
	.sectionflags	@""
	.align	4
.nv.constant0._Z15multiplyNumbersPiPKiS1_:
	.zero		920


//--------------------- SYMBOLS --------------------------

	.type		.nv.reservedSmem.offset0,@object
	.size		.nv.reservedSmem.offset0,0x4
